	.headerflags	@"EF_CUDA_TEXMODE_UNIFIED EF_CUDA_64BIT_ADDRESS EF_CUDA_ACCELERATORS EF_CUDA_SM90 EF_CUDA_VIRTUAL_SM(EF_CUDA_SM90)"
	.elftype	@"ET_EXEC"


//--------------------- .nv.info                  --------------------------
	.section	.nv.info,"",@"SHT_CUDA_INFO"
	.align	4


	//----- nvinfo : EIATTR_REGCOUNT
	.align		4
        /*0000*/ 	.byte	0x04, 0x2f
        /*0002*/ 	.short	(.L_3 - .L_2)
	.align		4
.L_2:
        /*0004*/ 	.word	index@(triton_poi_fused__native_batch_norm_legit_no_training_add_div_hardtanh_mul_2)
        /*0008*/ 	.word	0x00000010


	//----- nvinfo : EIATTR_MIN_STACK_SIZE
	.align		4
.L_3:
        /*000c*/ 	.byte	0x04, 0x12
        /*000e*/ 	.short	(.L_5 - .L_4)
	.align		4
.L_4:
        /*0010*/ 	.word	index@(triton_poi_fused__native_batch_norm_legit_no_training_add_div_hardtanh_mul_2)
        /*0014*/ 	.word	0x00000000


	//----- nvinfo : EIATTR_FRAME_SIZE
	.align		4
.L_5:
        /*0018*/ 	.byte	0x04, 0x11
        /*001a*/ 	.short	(.L_7 - .L_6)
	.align		4
.L_6:
        /*001c*/ 	.word	index@(triton_poi_fused__native_batch_norm_legit_no_training_add_div_hardtanh_mul_2)
        /*0020*/ 	.word	0x00000000


	//----- nvinfo : EIATTR_MIN_STACK_SIZE
	.align		4
.L_7:
        /*0024*/ 	.byte	0x04, 0x12
        /*0026*/ 	.short	(.L_9 - .L_8)
	.align		4
.L_8:
        /*0028*/ 	.word	index@(triton_poi_fused__native_batch_norm_legit_no_training_add_div_hardtanh_mul_2)
        /*002c*/ 	.word	0x00000000
.L_9:


//--------------------- .nv.info.triton_poi_fused__native_batch_norm_legit_no_training_add_div_hardtanh_mul_2 --------------------------
	.section	.nv.info.triton_poi_fused__native_batch_norm_legit_no_training_add_div_hardtanh_mul_2,"",@"SHT_CUDA_INFO"
	.sectionflags	@""
	.align	4


	//----- nvinfo : EIATTR_CUDA_API_VERSION
	.align		4
        /*0000*/ 	.byte	0x04, 0x37
        /*0002*/ 	.short	(.L_11 - .L_10)
.L_10:
        /*0004*/ 	.word	0x0000007c


	//----- nvinfo : EIATTR_KPARAM_INFO
	.align		4
.L_11:
        /*0008*/ 	.byte	0x04, 0x17
        /*000a*/ 	.short	(.L_13 - .L_12)
.L_12:
        /*000c*/ 	.word	0x00000000
        /*0010*/ 	.short	0x0006
        /*0012*/ 	.short	0x0030
        /*0014*/ 	.byte	0x00, 0xf0, 0x11, 0x00


	//----- nvinfo : EIATTR_KPARAM_INFO
	.align		4
.L_13:
        /*0018*/ 	.byte	0x04, 0x17
        /*001a*/ 	.short	(.L_15 - .L_14)
.L_14:
        /*001c*/ 	.word	0x00000000
        /*0020*/ 	.short	0x0005
        /*0022*/ 	.short	0x0028
        /*0024*/ 	.byte	0x00, 0xf4, 0x21, 0x00


	//----- nvinfo : EIATTR_KPARAM_INFO
	.align		4
.L_15:
        /*0028*/ 	.byte	0x04, 0x17
        /*002a*/ 	.short	(.L_17 - .L_16)
.L_16:
        /*002c*/ 	.word	0x00000000
        /*0030*/ 	.short	0x0004
        /*0032*/ 	.short	0x0020
        /*0034*/ 	.byte	0x00, 0xf4, 0x21, 0x00


	//----- nvinfo : EIATTR_KPARAM_INFO
	.align		4
.L_17:
        /*0038*/ 	.byte	0x04, 0x17
        /*003a*/ 	.short	(.L_19 - .L_18)
.L_18:
        /*003c*/ 	.word	0x00000000
        /*0040*/ 	.short	0x0003
        /*0042*/ 	.short	0x0018
        /*0044*/ 	.byte	0x00, 0xf4, 0x21, 0x00


	//----- nvinfo : EIATTR_KPARAM_INFO
	.align		4
.L_19:
        /*0048*/ 	.byte	0x04, 0x17
        /*004a*/ 	.short	(.L_21 - .L_20)
.L_20:
        /*004c*/ 	.word	0x00000000
        /*0050*/ 	.short	0x0002
        /*0052*/ 	.short	0x0010
        /*0054*/ 	.byte	0x00, 0xf4, 0x21, 0x00


	//----- nvinfo : EIATTR_KPARAM_INFO
	.align		4
.L_21:
        /*0058*/ 	.byte	0x04, 0x17
        /*005a*/ 	.short	(.L_23 - .L_22)
.L_22:
        /*005c*/ 	.word	0x00000000
        /*0060*/ 	.short	0x0001
        /*0062*/ 	.short	0x0008
        /*0064*/ 	.byte	0x00, 0xf4, 0x21, 0x00


	//----- nvinfo : EIATTR_KPARAM_INFO
	.align		4
.L_23:
        /*0068*/ 	.byte	0x04, 0x17
        /*006a*/ 	.short	(.L_25 - .L_24)
.L_24:
        /*006c*/ 	.word	0x00000000
        /*0070*/ 	.short	0x0000
        /*0072*/ 	.short	0x0000
        /*0074*/ 	.byte	0x00, 0xf4, 0x21, 0x00


	//----- nvinfo : EIATTR_SPARSE_MMA_MASK
	.align		4
.L_25:
        /*0078*/ 	.byte	0x03, 0x50
        /*007a*/ 	.short	0x0000


	//----- nvinfo : EIATTR_MAXREG_COUNT
	.align		4
        /*007c*/ 	.byte	0x03, 0x1b
        /*007e*/ 	.short	0x00ff


	//----- nvinfo : EIATTR_EXIT_INSTR_OFFSETS
	.align		4
        /*0080*/ 	.byte	0x04, 0x1c
        /*0082*/ 	.short	(.L_27 - .L_26)


	//   ....[0]....
.L_26:
        /*0084*/ 	.word	0x00000490


	//----- nvinfo : EIATTR_REQNTID
	.align		4
.L_27:
        /*0088*/ 	.byte	0x04, 0x10
        /*008a*/ 	.short	(.L_29 - .L_28)
.L_28:
        /*008c*/ 	.word	0x00000080
        /*0090*/ 	.word	0x00000001
        /*0094*/ 	.word	0x00000001


	//----- nvinfo : EIATTR_CBANK_PARAM_SIZE
	.align		4
.L_29:
        /*0098*/ 	.byte	0x03, 0x19
        /*009a*/ 	.short	0x0034


	//----- nvinfo : EIATTR_PARAM_CBANK
	.align		4
        /*009c*/ 	.byte	0x04, 0x0a
        /*009e*/ 	.short	(.L_31 - .L_30)
	.align		4
.L_30:
        /*00a0*/ 	.word	index@(.nv.constant0.triton_poi_fused__native_batch_norm_legit_no_training_add_div_hardtanh_mul_2)
        /*00a4*/ 	.short	0x0210
        /*00a6*/ 	.short	0x0034


	//----- nvinfo : EIATTR_SW_WAR
	.align		4
.L_31:
        /*00a8*/ 	.byte	0x04, 0x36
        /*00aa*/ 	.short	(.L_33 - .L_32)
.L_32:
        /*00ac*/ 	.word	0x00000008
.L_33:


//--------------------- .nv.callgraph             --------------------------
	.section	.nv.callgraph,"",@"SHT_CUDA_CALLGRAPH"
	.align	4
	.sectionentsize	8
	.align		4
        /*0000*/ 	.word	0x00000000
	.align		4
        /*0004*/ 	.word	0xffffffff
	.align		4
        /*0008*/ 	.word	0x00000000
	.align		4
        /*000c*/ 	.word	0xfffffffe
	.align		4
        /*0010*/ 	.word	0x00000000
	.align		4
        /*0014*/ 	.word	0xfffffffd
	.align		4
        /*0018*/ 	.word	0x00000000
	.align		4
        /*001c*/ 	.word	0xfffffffc


//--------------------- .nv.constant4             --------------------------
	.section	.nv.constant4,"a",@progbits
	.align	8
	.align		8
.nv.constant4:
        /*0000*/ 	.dword	_$_str
	.align		8
        /*0008*/ 	.dword	_$_str_$_2


//--------------------- .text.triton_poi_fused__native_batch_norm_legit_no_training_add_div_hardtanh_mul_2 --------------------------
	.section	.text.triton_poi_fused__native_batch_norm_legit_no_training_add_div_hardtanh_mul_2,"ax",@progbits
	.align	128
        .global         triton_poi_fused__native_batch_norm_legit_no_training_add_div_hardtanh_mul_2
        .type           triton_poi_fused__native_batch_norm_legit_no_training_add_div_hardtanh_mul_2,@function
        .size           triton_poi_fused__native_batch_norm_legit_no_training_add_div_hardtanh_mul_2,(.L_x_1 - triton_poi_fused__native_batch_norm_legit_no_training_add_div_hardtanh_mul_2)
        .other          triton_poi_fused__native_batch_norm_legit_no_training_add_div_hardtanh_mul_2,@"STO_CUDA_ENTRY STV_DEFAULT"
triton_poi_fused__native_batch_norm_legit_no_training_add_div_hardtanh_mul_2:
.text.triton_poi_fused__native_batch_norm_legit_no_training_add_div_hardtanh_mul_2:
[----:B------:R-:W-:Y:S01]  /*0000*/  LDC R1, c[0x0][0x28] ;  /* 0x00000a00ff017b82 */ /* 0x000fe20000000800 */
[----:B------:R-:W1:Y:S07]  /*0010*/  S2R R0, SR_TID.X ;  /* 0x0000000000007919 */ /* 0x000e6e0000002100 */
[----:B------:R-:W2:Y:S01]  /*0020*/  LDC.64 R2, c[0x0][0x228] ;  /* 0x00008a00ff027b82 */ /* 0x000ea20000000a00 */
[----:B------:R-:W-:Y:S01]  /*0030*/  ULDC.64 UR4, c[0x0][0x208] ;  /* 0x0000820000047ab9 */ /* 0x000fe20000000a00 */
[----:B------:R-:W3:Y:S06]  /*0040*/  S2R R7, SR_CTAID.X ;  /* 0x0000000000077919 */ /* 0x000eec0000002500 */
[----:B------:R-:W4:Y:S08]  /*0050*/  LDC.64 R8, c[0x0][0x230] ;  /* 0x00008c00ff087b82 */ /* 0x000f300000000a00 */
[----:B------:R-:W5:Y:S01]  /*0060*/  LDC.64 R10, c[0x0][0x238] ;  /* 0x00008e00ff0a7b82 */ /* 0x000f620000000a00 */
[----:B-1----:R-:W-:-:S02]  /*0070*/  SHF.L.U32 R0, R0, 0x1, RZ ;  /* 0x0000000100007819 */ /* 0x002fc400000006ff */
[----:B---3--:R-:W-:Y:S02]  /*0080*/  SHF.R.S32.HI R5, RZ, 0x17, R7 ;  /* 0x00000017ff057819 */ /* 0x008fe40000011407 */
[----:B------:R-:W-:Y:S02]  /*0090*/  LOP3.LUT R0, R0, 0xfe, RZ, 0xc0, !PT ;  /* 0x000000fe00007812 */ /* 0x000fe400078ec0ff */
[----:B------:R-:W-:Y:S02]  /*00a0*/  SGXT R5, R5, 0x1 ;  /* 0x000000010505781a */ /* 0x000fe40000000200 */
[----:B------:R-:W-:Y:S02]  /*00b0*/  LEA R0, R7, R0, 0x8 ;  /* 0x0000000007007211 */ /* 0x000fe400078e40ff */
[----:B------:R-:W1:Y:S02]  /*00c0*/  LDC.64 R6, c[0x0][0x220] ;  /* 0x00008800ff067b82 */ /* 0x000e640000000a00 */
[----:B------:R-:W-:-:S04]  /*00d0*/  LEA.HI R5, R5, R0, RZ, 0x3 ;  /* 0x0000000005057211 */ /* 0x000fc800078f18ff */
[----:B------:R-:W-:-:S04]  /*00e0*/  LOP3.LUT R5, R5, 0xfffffff8, RZ, 0xc0, !PT ;  /* 0xfffffff805057812 */ /* 0x000fc800078ec0ff */
[----:B------:R-:W-:Y:S02]  /*00f0*/  IADD3 R13, R0, -R5, RZ ;  /* 0x80000005000d7210 */ /* 0x000fe40007ffe0ff */
[----:B------:R-:W3:Y:S03]  /*0100*/  LDC.64 R4, c[0x0][0x218] ;  /* 0x00008600ff047b82 */ /* 0x000ee60000000a00 */
[----:B--2---:R-:W-:-:S06]  /*0110*/  IMAD.WIDE R2, R13, 0x4, R2 ;  /* 0x000000040d027825 */ /* 0x004fcc00078e0202 */
[----:B------:R-:W2:Y:S01]  /*0120*/  LDG.E.EL.64 R2, desc[UR4][R2.64] ;  /* 0x0000000402027981 */ /* 0x000ea2000c2e1b00 */
[----:B-1----:R-:W-:-:S04]  /*0130*/  IMAD.WIDE R6, R13, 0x4, R6 ;  /* 0x000000040d067825 */ /* 0x002fc800078e0206 */
[C---:B----4-:R-:W-:Y:S02]  /*0140*/  IMAD.WIDE R8, R13.reuse, 0x4, R8 ;  /* 0x000000040d087825 */ /* 0x050fe400078e0208 */
[----:B------:R-:W4:Y:S02]  /*0150*/  LDG.E.EL.64 R6, desc[UR4][R6.64] ;  /* 0x0000000406067981 */ /* 0x000f24000c2e1b00 */
[----:B-----5:R-:W-:Y:S02]  /*0160*/  IMAD.WIDE R10, R13, 0x4, R10 ;  /* 0x000000040d0a7825 */ /* 0x020fe400078e020a */
[----:B------:R-:W5:Y:S02]  /*0170*/  LDG.E.EL.64 R8, desc[UR4][R8.64] ;  /* 0x0000000408087981 */ /* 0x000f64000c2e1b00 */
[----:B---3--:R-:W-:Y:S02]  /*0180*/  IMAD.WIDE R4, R0, 0x4, R4 ;  /* 0x0000000400047825 */ /* 0x008fe400078e0204 */
[----:B------:R-:W5:Y:S04]  /*0190*/  LDG.E.EL.64 R10, desc[UR4][R10.64] ;  /* 0x000000040a0a7981 */ /* 0x000f68000c2e1b00 */
[----:B------:R-:W4:Y:S01]  /*01a0*/  LDG.E.64 R4, desc[UR4][R4.64] ;  /* 0x0000000404047981 */ /* 0x000f22000c1e1b00 */
[----:B--2---:R-:W-:Y:S01]  /*01b0*/  FADD R2, R2, 9.9999997473787516356e-06 ;  /* 0x3727c5ac02027421 */ /* 0x004fe20000000000 */
[----:B------:R-:W-:-:S03]  /*01c0*/  FADD R3, R3, 9.9999997473787516356e-06 ;  /* 0x3727c5ac03037421 */ /* 0x000fc60000000000 */
[----:B------:R-:W1:Y:S08]  /*01d0*/  MUFU.SQRT R12, R2 ;  /* 0x00000002000c7308 */ /* 0x000e700000002000 */
[----:B------:R-:W2:Y:S01]  /*01e0*/  MUFU.SQRT R13, R3 ;  /* 0x00000003000d7308 */ /* 0x000ea20000002000 */
[C---:B-1----:R-:W-:Y:S02]  /*01f0*/  FSETP.GT.AND P0, PT, R12.reuse, 8.50705917302346158658e+37, PT ;  /* 0x7e8000000c00780b */ /* 0x042fe40003f04000 */
[----:B------:R-:W-:-:S02]  /*0200*/  FSETP.GEU.AND P2, PT, R12, 1.175494350822287508e-38, PT ;  /* 0x008000000c00780b */ /* 0x000fc40003f4e000 */
[C---:B--2---:R-:W-:Y:S02]  /*0210*/  FSETP.GT.AND P1, PT, R13.reuse, 8.50705917302346158658e+37, PT ;  /* 0x7e8000000d00780b */ /* 0x044fe40003f24000 */
[----:B------:R-:W-:-:S07]  /*0220*/  FSETP.GEU.AND P3, PT, R13, 1.175494350822287508e-38, PT ;  /* 0x008000000d00780b */ /* 0x000fce0003f6e000 */
[----:B------:R-:W-:Y:S01]  /*0230*/  @P0 FMUL R12, R12, 0.25 ;  /* 0x3e8000000c0c0820 */ /* 0x000fe20000400000 */
[----:B------:R-:W-:-:S03]  /*0240*/  HFMA2.MMA R2, -RZ, RZ, 1.625, 0 ;  /* 0x3e800000ff027435 */ /* 0x000fc600000001ff */
[----:B------:R-:W-:Y:S01]  /*0250*/  @!P2 FMUL R12, R12, 16777216 ;  /* 0x4b8000000c0ca820 */ /* 0x000fe20000400000 */
[----:B------:R-:W-:-:S04]  /*0260*/  @P1 FMUL R13, R13, 0.25 ;  /* 0x3e8000000d0d1820 */ /* 0x000fc80000400000 */
[----:B------:R-:W-:Y:S01]  /*0270*/  @!P3 FMUL R13, R13, 16777216 ;  /* 0x4b8000000d0db820 */ /* 0x000fe20000400000 */
[----:B------:R-:W1:Y:S01]  /*0280*/  MUFU.RCP R12, R12 ;  /* 0x0000000c000c7308 */ /* 0x000e620000001000 */
[----:B------:R-:W-:-:S07]  /*0290*/  FSEL R3, R2, 1, P0 ;  /* 0x3f80000002037808 */ /* 0x000fce0000000000 */
[----:B------:R-:W2:Y:S01]  /*02a0*/  MUFU.RCP R13, R13 ;  /* 0x0000000d000d7308 */ /* 0x000ea20000001000 */
[----:B------:R-:W-:Y:S01]  /*02b0*/  FSEL R2, R2, 1, P1 ;  /* 0x3f80000002027808 */ /* 0x000fe20000800000 */
[----:B------:R-:W-:Y:S01]  /*02c0*/  @!P2 FMUL R3, R3, 16777216 ;  /* 0x4b8000000303a820 */ /* 0x000fe20000400000 */
[----:B----4-:R-:W-:-:S03]  /*02d0*/  FADD R4, R4, -R6 ;  /* 0x8000000604047221 */ /* 0x010fc60000000000 */
[----:B------:R-:W-:Y:S01]  /*02e0*/  @!P3 FMUL R2, R2, 16777216 ;  /* 0x4b8000000202b820 */ /* 0x000fe20000400000 */
[----:B-1----:R-:W-:Y:S01]  /*02f0*/  FMUL R3, R12, R3 ;  /* 0x000000030c037220 */ /* 0x002fe20000400000 */
[----:B------:R-:W-:-:S03]  /*0300*/  FADD R5, R5, -R7 ;  /* 0x8000000705057221 */ /* 0x000fc60000000000 */
[----:B------:R-:W-:Y:S01]  /*0310*/  FMUL R3, R4, R3 ;  /* 0x0000000304037220 */ /* 0x000fe20000400000 */
[----:B--2---:R-:W-:-:S03]  /*0320*/  FMUL R2, R13, R2 ;  /* 0x000000020d027220 */ /* 0x004fc60000400000 */
[----:B-----5:R-:W-:Y:S01]  /*0330*/  FFMA R8, R8, R3, R10 ;  /* 0x0000000308087223 */ /* 0x020fe2000000000a */
[----:B------:R-:W-:-:S03]  /*0340*/  FMUL R2, R5, R2 ;  /* 0x0000000205027220 */ /* 0x000fc60000400000 */
[----:B------:R-:W-:Y:S01]  /*0350*/  FADD R4, R8, 3 ;  /* 0x4040000008047421 */ /* 0x000fe20000000000 */
[----:B------:R-:W-:-:S04]  /*0360*/  FFMA R9, R9, R2, R11 ;  /* 0x0000000209097223 */ /* 0x000fc8000000000b */
[C---:B------:R-:W-:Y:S01]  /*0370*/  FSETP.GTU.AND P0, PT, R4.reuse, RZ, PT ;  /* 0x000000ff0400720b */ /* 0x040fe20003f0c000 */
[----:B------:R-:W1:Y:S01]  /*0380*/  LDC.64 R2, c[0x0][0x210] ;  /* 0x00008400ff027b82 */ /* 0x000e620000000a00 */
[----:B------:R-:W-:Y:S02]  /*0390*/  FADD R5, R9, 3 ;  /* 0x4040000009057421 */ /* 0x000fe40000000000 */
[----:B------:R-:W-:-:S03]  /*03a0*/  FSEL R7, R4, RZ, P0 ;  /* 0x000000ff04077208 */ /* 0x000fc60000000000 */
[----:B------:R-:W-:-:S04]  /*03b0*/  FSETP.GTU.AND P1, PT, R5, RZ, PT ;  /* 0x000000ff0500720b */ /* 0x000fc80003f2c000 */
[----:B------:R-:W-:Y:S02]  /*03c0*/  FSEL R4, R5, RZ, P1 ;  /* 0x000000ff05047208 */ /* 0x000fe40000800000 */
[C---:B------:R-:W-:Y:S02]  /*03d0*/  FSETP.GEU.AND P2, PT, R7.reuse, 6, PT ;  /* 0x40c000000700780b */ /* 0x040fe40003f4e000 */
[C---:B------:R-:W-:Y:S02]  /*03e0*/  FSETP.GEU.AND P3, PT, R4.reuse, 6, PT ;  /* 0x40c000000400780b */ /* 0x040fe40003f6e000 */
[----:B------:R-:W-:Y:S02]  /*03f0*/  FSETP.NAN.AND P0, PT, R7, R7, PT ;  /* 0x000000070700720b */ /* 0x000fe40003f08000 */
[----:B------:R-:W-:-:S07]  /*0400*/  FSETP.NAN.AND P1, PT, R4, R4, PT ;  /* 0x000000040400720b */ /* 0x000fce0003f28000 */
[----:B------:R-:W-:Y:S02]  /*0410*/  @P2 FSEL R7, R7, 6, P0 ;  /* 0x40c0000007072808 */ /* 0x000fe40000000000 */
[----:B------:R-:W-:-:S03]  /*0420*/  @P3 FSEL R4, R4, 6, P1 ;  /* 0x40c0000004043808 */ /* 0x000fc60000800000 */
[----:B------:R-:W-:Y:S02]  /*0430*/  FMUL R7, R8, R7 ;  /* 0x0000000708077220 */ /* 0x000fe40000400000 */
[----:B------:R-:W-:Y:S01]  /*0440*/  FMUL R4, R9, R4 ;  /* 0x0000000409047220 */ /* 0x000fe20000400000 */
[----:B-1----:R-:W-:-:S04]  /*0450*/  IMAD.WIDE R2, R0, 0x4, R2 ;  /* 0x0000000400027825 */ /* 0x002fc800078e0202 */
[----:B------:R-:W-:Y:S01]  /*0460*/  FMUL R6, R7, 0.16666667163372039795 ;  /* 0x3e2aaaab07067820 */ /* 0x000fe20000400000 */
[----:B------:R-:W-:-:S05]  /*0470*/  FMUL R7, R4, 0.16666667163372039795 ;  /* 0x3e2aaaab04077820 */ /* 0x000fca0000400000 */
[----:B------:R-:W-:Y:S01]  /*0480*/  STG.E.64 desc[UR4][R2.64], R6 ;  /* 0x0000000602007986 */ /* 0x000fe2000c101b04 */
[----:B------:R-:W-:Y:S05]  /*0490*/  EXIT ;  /* 0x000000000000794d */ /* 0x000fea0003800000 */
.L_x_0:
[----:B------:R-:W-:-:S00]  /*04a0*/  BRA `(.L_x_0) ;  /* 0xfffffffc00fc7947 */ /* 0x000fc0000383ffff */
[----:B------:R-:W-:-:S00]  /*04b0*/  NOP ;  /* 0x0000000000007918 */ /* 0x000fc00000000000 */
        /* <DEDUP_REMOVED lines=12> */
.L_x_1:


//--------------------- .nv.global.init           --------------------------
	.section	.nv.global.init,"aw",@progbits
.nv.global.init:
	.type		_$_str,@object
	.size		_$_str,(_$_str_$_2 - _$_str)
_$_str:
        /*0000*/ 	.byte	0x5f, 0x5f, 0x43, 0x55, 0x44, 0x41, 0x5f, 0x46, 0x54, 0x5a, 0x00
	.type		_$_str_$_2,@object
	.size		_$_str_$_2,(.L_1 - _$_str_$_2)
_$_str_$_2:
        /*000b*/ 	.byte	0x5f, 0x5f, 0x43, 0x55, 0x44, 0x41, 0x5f, 0x50, 0x52, 0x45, 0x43, 0x5f, 0x53, 0x51, 0x52, 0x54
        /*001b*/ 	.byte	0x00
.L_1:


//--------------------- .nv.constant0.triton_poi_fused__native_batch_norm_legit_no_training_add_div_hardtanh_mul_2 --------------------------
	.section	.nv.constant0.triton_poi_fused__native_batch_norm_legit_no_training_add_div_hardtanh_mul_2,"a",@progbits
	.sectionflags	@""
	.align	4
.nv.constant0.triton_poi_fused__native_batch_norm_legit_no_training_add_div_hardtanh_mul_2:
	.zero		580
